	.headerflags	@"EF_CUDA_TEXMODE_UNIFIED EF_CUDA_64BIT_ADDRESS EF_CUDA_ACCELERATORS EF_CUDA_SM90 EF_CUDA_VIRTUAL_SM(EF_CUDA_SM90)"
	.elftype	@"ET_EXEC"


//--------------------- .nv.info                  --------------------------
	.section	.nv.info,"",@"SHT_CUDA_INFO"
	.align	4


	//----- nvinfo : EIATTR_REGCOUNT
	.align		4
        /*0000*/ 	.byte	0x04, 0x2f
        /*0002*/ 	.short	(.L_1 - .L_0)
	.align		4
.L_0:
        /*0004*/ 	.word	index@(triton_poi_fused_addmm_9)
        /*0008*/ 	.word	0x0000000c


	//----- nvinfo : EIATTR_MIN_STACK_SIZE
	.align		4
.L_1:
        /*000c*/ 	.byte	0x04, 0x12
        /*000e*/ 	.short	(.L_3 - .L_2)
	.align		4
.L_2:
        /*0010*/ 	.word	index@(triton_poi_fused_addmm_9)
        /*0014*/ 	.word	0x00000000


	//----- nvinfo : EIATTR_FRAME_SIZE
	.align		4
.L_3:
        /*0018*/ 	.byte	0x04, 0x11
        /*001a*/ 	.short	(.L_5 - .L_4)
	.align		4
.L_4:
        /*001c*/ 	.word	index@(triton_poi_fused_addmm_9)
        /*0020*/ 	.word	0x00000000


	//----- nvinfo : EIATTR_MIN_STACK_SIZE
	.align		4
.L_5:
        /*0024*/ 	.byte	0x04, 0x12
        /*0026*/ 	.short	(.L_7 - .L_6)
	.align		4
.L_6:
        /*0028*/ 	.word	index@(triton_poi_fused_addmm_9)
        /*002c*/ 	.word	0x00000000
.L_7:


//--------------------- .nv.info.triton_poi_fused_addmm_9 --------------------------
	.section	.nv.info.triton_poi_fused_addmm_9,"",@"SHT_CUDA_INFO"
	.sectionflags	@""
	.align	4


	//----- nvinfo : EIATTR_CUDA_API_VERSION
	.align		4
        /*0000*/ 	.byte	0x04, 0x37
        /*0002*/ 	.short	(.L_9 - .L_8)
.L_8:
        /*0004*/ 	.word	0x0000007c


	//----- nvinfo : EIATTR_KPARAM_INFO
	.align		4
.L_9:
        /*0008*/ 	.byte	0x04, 0x17
        /*000a*/ 	.short	(.L_11 - .L_10)
.L_10:
        /*000c*/ 	.word	0x00000000
        /*0010*/ 	.short	0x0002
        /*0012*/ 	.short	0x0010
        /*0014*/ 	.byte	0x00, 0xf0, 0x11, 0x00


	//----- nvinfo : EIATTR_KPARAM_INFO
	.align		4
.L_11:
        /*0018*/ 	.byte	0x04, 0x17
        /*001a*/ 	.short	(.L_13 - .L_12)
.L_12:
        /*001c*/ 	.word	0x00000000
        /*0020*/ 	.short	0x0001
        /*0022*/ 	.short	0x0008
        /*0024*/ 	.byte	0x00, 0xf4, 0x21, 0x00


	//----- nvinfo : EIATTR_KPARAM_INFO
	.align		4
.L_13:
        /*0028*/ 	.byte	0x04, 0x17
        /*002a*/ 	.short	(.L_15 - .L_14)
.L_14:
        /*002c*/ 	.word	0x00000000
        /*0030*/ 	.short	0x0000
        /*0032*/ 	.short	0x0000
        /*0034*/ 	.byte	0x00, 0xf4, 0x21, 0x00


	//----- nvinfo : EIATTR_SPARSE_MMA_MASK
	.align		4
.L_15:
        /*0038*/ 	.byte	0x03, 0x50
        /*003a*/ 	.short	0x0000


	//----- nvinfo : EIATTR_MAXREG_COUNT
	.align		4
        /*003c*/ 	.byte	0x03, 0x1b
        /*003e*/ 	.short	0x00ff


	//----- nvinfo : EIATTR_EXIT_INSTR_OFFSETS
	.align		4
        /*0040*/ 	.byte	0x04, 0x1c
        /*0042*/ 	.short	(.L_17 - .L_16)


	//   ....[0]....
.L_16:
        /*0044*/ 	.word	0x00000110


	//   ....[1]....
        /*0048*/ 	.word	0x00000130


	//----- nvinfo : EIATTR_REQNTID
	.align		4
.L_17:
        /*004c*/ 	.byte	0x04, 0x10
        /*004e*/ 	.short	(.L_19 - .L_18)
.L_18:
        /*0050*/ 	.word	0x00000080
        /*0054*/ 	.word	0x00000001
        /*0058*/ 	.word	0x00000001


	//----- nvinfo : EIATTR_CRS_STACK_SIZE
	.align		4
.L_19:
        /*005c*/ 	.byte	0x04, 0x1e
        /*005e*/ 	.short	(.L_21 - .L_20)
.L_20:
        /*0060*/ 	.word	0x00000000


	//----- nvinfo : EIATTR_CBANK_PARAM_SIZE
	.align		4
.L_21:
        /*0064*/ 	.byte	0x03, 0x19
        /*0066*/ 	.short	0x0014


	//----- nvinfo : EIATTR_PARAM_CBANK
	.align		4
        /*0068*/ 	.byte	0x04, 0x0a
        /*006a*/ 	.short	(.L_23 - .L_22)
	.align		4
.L_22:
        /*006c*/ 	.word	index@(.nv.constant0.triton_poi_fused_addmm_9)
        /*0070*/ 	.short	0x0210
        /*0072*/ 	.short	0x0014


	//----- nvinfo : EIATTR_SW_WAR
	.align		4
.L_23:
        /*0074*/ 	.byte	0x04, 0x36
        /*0076*/ 	.short	(.L_25 - .L_24)
.L_24:
        /*0078*/ 	.word	0x00000008
.L_25:


//--------------------- .nv.callgraph             --------------------------
	.section	.nv.callgraph,"",@"SHT_CUDA_CALLGRAPH"
	.align	4
	.sectionentsize	8
	.align		4
        /*0000*/ 	.word	0x00000000
	.align		4
        /*0004*/ 	.word	0xffffffff
	.align		4
        /*0008*/ 	.word	0x00000000
	.align		4
        /*000c*/ 	.word	0xfffffffe
	.align		4
        /*0010*/ 	.word	0x00000000
	.align		4
        /*0014*/ 	.word	0xfffffffd
	.align		4
        /*0018*/ 	.word	0x00000000
	.align		4
        /*001c*/ 	.word	0xfffffffc


//--------------------- .text.triton_poi_fused_addmm_9 --------------------------
	.section	.text.triton_poi_fused_addmm_9,"ax",@progbits
	.align	128
        .global         triton_poi_fused_addmm_9
        .type           triton_poi_fused_addmm_9,@function
        .size           triton_poi_fused_addmm_9,(.L_x_3 - triton_poi_fused_addmm_9)
        .other          triton_poi_fused_addmm_9,@"STO_CUDA_ENTRY STV_DEFAULT"
triton_poi_fused_addmm_9:
.text.triton_poi_fused_addmm_9:
[----:B------:R-:W0:Y:S02]  /*0000*/  LDC R1, c[0x0][0x28] ;  /* 0x00000a00ff017b82 */ /* 0x000e240000000800 */
[----:B------:R-:W1:Y:S01]  /*0010*/  S2R R0, SR_TID.X ;  /* 0x0000000000007919 */ /* 0x000e620000002100 */
[----:B------:R-:W2:Y:S01]  /*0020*/  LDC.64 R4, c[0x0][0x218] ;  /* 0x00008600ff047b82 */ /* 0x000ea20000000a00 */
[----:B------:R-:W-:Y:S01]  /*0030*/  ULDC.64 UR4, c[0x0][0x208] ;  /* 0x0000820000047ab9 */ /* 0x000fe20000000a00 */
[----:B------:R-:W-:Y:S01]  /*0040*/  BSSY B0, `(.L_x_0) ;  /* 0x000000c000007945 */ /* 0x000fe20003800000 */
[----:B------:R-:W3:Y:S05]  /*0050*/  S2R R7, SR_CTAID.X ;  /* 0x0000000000077919 */ /* 0x000eea0000002500 */
[----:B------:R-:W4:Y:S01]  /*0060*/  LDC.64 R2, c[0x0][0x210] ;  /* 0x00008400ff027b82 */ /* 0x000f220000000a00 */
[----:B-1----:R-:W-:-:S04]  /*0070*/  LOP3.LUT R0, R0, 0x7f, RZ, 0xc0, !PT ;  /* 0x0000007f00007812 */ /* 0x002fc800078ec0ff */
[----:B---3--:R-:W-:-:S04]  /*0080*/  LEA R7, R7, R0, 0x7 ;  /* 0x0000000007077211 */ /* 0x008fc800078e38ff */
[C---:B------:R-:W-:Y:S01]  /*0090*/  ISETP.GE.AND P0, PT, R7.reuse, 0x100, PT ;  /* 0x000001000700780c */ /* 0x040fe20003f06270 */
[C---:B--2---:R-:W-:Y:S01]  /*00a0*/  IMAD.WIDE R4, R7.reuse, 0x4, R4 ;  /* 0x0000000407047825 */ /* 0x044fe200078e0204 */
[----:B------:R-:W-:Y:S01]  /*00b0*/  SHF.L.U32 R9, R7, 0x6, RZ ;  /* 0x0000000607097819 */ /* 0x000fe200000006ff */
[----:B------:R-:W-:-:S04]  /*00c0*/  HFMA2.MMA R7, -RZ, RZ, 0, 0 ;  /* 0x00000000ff077435 */ /* 0x000fc800000001ff */
[----:B----4-:R-:W-:-:S06]  /*00d0*/  IMAD.WIDE R2, R9, 0x4, R2 ;  /* 0x0000000409027825 */ /* 0x010fcc00078e0202 */
[----:B------:R-:W-:Y:S05]  /*00e0*/  @P0 BRA `(.L_x_1) ;  /* 0x0000000000040947 */ /* 0x000fea0003800000 */
[----:B------:R1:W5:Y:S02]  /*00f0*/  LDG.E.EL R7, desc[UR4][R2.64] ;  /* 0x0000000402077981 */ /* 0x000364000c2e1900 */
.L_x_1:
[----:B------:R-:W-:Y:S05]  /*0100*/  BSYNC B0 ;  /* 0x0000000000007941 */ /* 0x000fea0003800000 */
.L_x_0:
[----:B------:R-:W-:Y:S05]  /*0110*/  @P0 EXIT ;  /* 0x000000000000094d */ /* 0x000fea0003800000 */
[----:B-----5:R-:W-:Y:S01]  /*0120*/  STG.E desc[UR4][R4.64], R7 ;  /* 0x0000000704007986 */ /* 0x020fe2000c101904 */
[----:B------:R-:W-:Y:S05]  /*0130*/  EXIT ;  /* 0x000000000000794d */ /* 0x000fea0003800000 */
.L_x_2:
[----:B------:R-:W-:-:S00]  /*0140*/  BRA `(.L_x_2) ;  /* 0xfffffffc00fc7947 */ /* 0x000fc0000383ffff */
[----:B------:R-:W-:-:S00]  /*0150*/  NOP ;  /* 0x0000000000007918 */ /* 0x000fc00000000000 */
        /* <DEDUP_REMOVED lines=10> */
.L_x_3:


//--------------------- .nv.constant0.triton_poi_fused_addmm_9 --------------------------
	.section	.nv.constant0.triton_poi_fused_addmm_9,"a",@progbits
	.sectionflags	@""
	.align	4
.nv.constant0.triton_poi_fused_addmm_9:
	.zero		548
